	.headerflags	@"EF_CUDA_TEXMODE_UNIFIED EF_CUDA_64BIT_ADDRESS EF_CUDA_ACCELERATORS EF_CUDA_SM90 EF_CUDA_VIRTUAL_SM(EF_CUDA_SM90)"
	.elftype	@"ET_EXEC"


//--------------------- .nv.info                  --------------------------
	.section	.nv.info,"",@"SHT_CUDA_INFO"
	.align	4


	//----- nvinfo : EIATTR_REGCOUNT
	.align		4
        /*0000*/ 	.byte	0x04, 0x2f
        /*0002*/ 	.short	(.L_1 - .L_0)
	.align		4
.L_0:
        /*0004*/ 	.word	index@(triton_poi_fused__euclidean_dist_0)
        /*0008*/ 	.word	0x00000010


	//----- nvinfo : EIATTR_MIN_STACK_SIZE
	.align		4
.L_1:
        /*000c*/ 	.byte	0x04, 0x12
        /*000e*/ 	.short	(.L_3 - .L_2)
	.align		4
.L_2:
        /*0010*/ 	.word	index@(triton_poi_fused__euclidean_dist_0)
        /*0014*/ 	.word	0x00000000


	//----- nvinfo : EIATTR_FRAME_SIZE
	.align		4
.L_3:
        /*0018*/ 	.byte	0x04, 0x11
        /*001a*/ 	.short	(.L_5 - .L_4)
	.align		4
.L_4:
        /*001c*/ 	.word	index@(triton_poi_fused__euclidean_dist_0)
        /*0020*/ 	.word	0x00000000


	//----- nvinfo : EIATTR_MIN_STACK_SIZE
	.align		4
.L_5:
        /*0024*/ 	.byte	0x04, 0x12
        /*0026*/ 	.short	(.L_7 - .L_6)
	.align		4
.L_6:
        /*0028*/ 	.word	index@(triton_poi_fused__euclidean_dist_0)
        /*002c*/ 	.word	0x00000000
.L_7:


//--------------------- .nv.info.triton_poi_fused__euclidean_dist_0 --------------------------
	.section	.nv.info.triton_poi_fused__euclidean_dist_0,"",@"SHT_CUDA_INFO"
	.sectionflags	@""
	.align	4


	//----- nvinfo : EIATTR_CUDA_API_VERSION
	.align		4
        /*0000*/ 	.byte	0x04, 0x37
        /*0002*/ 	.short	(.L_9 - .L_8)
.L_8:
        /*0004*/ 	.word	0x0000007c


	//----- nvinfo : EIATTR_KPARAM_INFO
	.align		4
.L_9:
        /*0008*/ 	.byte	0x04, 0x17
        /*000a*/ 	.short	(.L_11 - .L_10)
.L_10:
        /*000c*/ 	.word	0x00000000
        /*0010*/ 	.short	0x0002
        /*0012*/ 	.short	0x0010
        /*0014*/ 	.byte	0x00, 0xf0, 0x11, 0x00


	//----- nvinfo : EIATTR_KPARAM_INFO
	.align		4
.L_11:
        /*0018*/ 	.byte	0x04, 0x17
        /*001a*/ 	.short	(.L_13 - .L_12)
.L_12:
        /*001c*/ 	.word	0x00000000
        /*0020*/ 	.short	0x0001
        /*0022*/ 	.short	0x0008
        /*0024*/ 	.byte	0x00, 0xf4, 0x21, 0x00


	//----- nvinfo : EIATTR_KPARAM_INFO
	.align		4
.L_13:
        /*0028*/ 	.byte	0x04, 0x17
        /*002a*/ 	.short	(.L_15 - .L_14)
.L_14:
        /*002c*/ 	.word	0x00000000
        /*0030*/ 	.short	0x0000
        /*0032*/ 	.short	0x0000
        /*0034*/ 	.byte	0x00, 0xf4, 0x21, 0x00


	//----- nvinfo : EIATTR_SPARSE_MMA_MASK
	.align		4
.L_15:
        /*0038*/ 	.byte	0x03, 0x50
        /*003a*/ 	.short	0x0000


	//----- nvinfo : EIATTR_MAXREG_COUNT
	.align		4
        /*003c*/ 	.byte	0x03, 0x1b
        /*003e*/ 	.short	0x00ff


	//----- nvinfo : EIATTR_EXIT_INSTR_OFFSETS
	.align		4
        /*0040*/ 	.byte	0x04, 0x1c
        /*0042*/ 	.short	(.L_17 - .L_16)


	//   ....[0]....
.L_16:
        /*0044*/ 	.word	0x00000300


	//   ....[1]....
        /*0048*/ 	.word	0x00000320


	//----- nvinfo : EIATTR_REQNTID
	.align		4
.L_17:
        /*004c*/ 	.byte	0x04, 0x10
        /*004e*/ 	.short	(.L_19 - .L_18)
.L_18:
        /*0050*/ 	.word	0x00000080
        /*0054*/ 	.word	0x00000001
        /*0058*/ 	.word	0x00000001


	//----- nvinfo : EIATTR_CBANK_PARAM_SIZE
	.align		4
.L_19:
        /*005c*/ 	.byte	0x03, 0x19
        /*005e*/ 	.short	0x0014


	//----- nvinfo : EIATTR_PARAM_CBANK
	.align		4
        /*0060*/ 	.byte	0x04, 0x0a
        /*0062*/ 	.short	(.L_21 - .L_20)
	.align		4
.L_20:
        /*0064*/ 	.word	index@(.nv.constant0.triton_poi_fused__euclidean_dist_0)
        /*0068*/ 	.short	0x0210
        /*006a*/ 	.short	0x0014


	//----- nvinfo : EIATTR_SW_WAR
	.align		4
.L_21:
        /*006c*/ 	.byte	0x04, 0x36
        /*006e*/ 	.short	(.L_23 - .L_22)
.L_22:
        /*0070*/ 	.word	0x00000008
.L_23:


//--------------------- .nv.callgraph             --------------------------
	.section	.nv.callgraph,"",@"SHT_CUDA_CALLGRAPH"
	.align	4
	.sectionentsize	8
	.align		4
        /*0000*/ 	.word	0x00000000
	.align		4
        /*0004*/ 	.word	0xffffffff
	.align		4
        /*0008*/ 	.word	0x00000000
	.align		4
        /*000c*/ 	.word	0xfffffffe
	.align		4
        /*0010*/ 	.word	0x00000000
	.align		4
        /*0014*/ 	.word	0xfffffffd
	.align		4
        /*0018*/ 	.word	0x00000000
	.align		4
        /*001c*/ 	.word	0xfffffffc


//--------------------- .text.triton_poi_fused__euclidean_dist_0 --------------------------
	.section	.text.triton_poi_fused__euclidean_dist_0,"ax",@progbits
	.align	128
        .global         triton_poi_fused__euclidean_dist_0
        .type           triton_poi_fused__euclidean_dist_0,@function
        .size           triton_poi_fused__euclidean_dist_0,(.L_x_1 - triton_poi_fused__euclidean_dist_0)
        .other          triton_poi_fused__euclidean_dist_0,@"STO_CUDA_ENTRY STV_DEFAULT"
triton_poi_fused__euclidean_dist_0:
.text.triton_poi_fused__euclidean_dist_0:
[----:B------:R-:W0:Y:S02]  /*0000*/  LDC R1, c[0x0][0x28] ;  /* 0x00000a00ff017b82 */ /* 0x000e240000000800 */
[----:B------:R-:W1:Y:S01]  /*0010*/  S2R R0, SR_TID.X ;  /* 0x0000000000007919 */ /* 0x000e620000002100 */
[----:B------:R-:W-:Y:S01]  /*0020*/  CS2R R10, SRZ ;  /* 0x00000000000a7805 */ /* 0x000fe2000001ff00 */
[----:B------:R-:W-:Y:S01]  /*0030*/  ULDC.64 UR4, c[0x0][0x208] ;  /* 0x0000820000047ab9 */ /* 0x000fe20000000a00 */
[----:B------:R-:W2:Y:S01]  /*0040*/  S2R R3, SR_CTAID.X ;  /* 0x0000000000037919 */ /* 0x000ea20000002500 */
[----:B-1----:R-:W-:-:S05]  /*0050*/  LOP3.LUT R0, R0, 0x7f, RZ, 0xc0, !PT ;  /* 0x0000007f00007812 */ /* 0x002fca00078ec0ff */
[----:B--2---:R-:W-:Y:S02]  /*0060*/  IMAD R0, R3, 0x80, R0 ;  /* 0x0000008003007824 */ /* 0x004fe400078e0200 */
[----:B------:R-:W1:Y:S02]  /*0070*/  LDC.64 R2, c[0x0][0x210] ;  /* 0x00008400ff027b82 */ /* 0x000e640000000a00 */
[----:B------:R-:W-:-:S05]  /*0080*/  IMAD.HI R5, R0, 0x2aaaaaab, RZ ;  /* 0x2aaaaaab00057827 */ /* 0x000fca00078e02ff */
[----:B------:R-:W-:-:S05]  /*0090*/  SHF.R.U32.HI R6, RZ, 0x1f, R5 ;  /* 0x0000001fff067819 */ /* 0x000fca0000011605 */
[C---:B------:R-:W-:Y:S01]  /*00a0*/  IMAD.IADD R7, R5.reuse, 0x1, R6 ;  /* 0x0000000105077824 */ /* 0x040fe200078e0206 */
[----:B------:R-:W-:-:S03]  /*00b0*/  LEA.HI R5, R5, R6, RZ, 0x1c ;  /* 0x0000000605057211 */ /* 0x000fc600078fe0ff */
[----:B------:R-:W-:Y:S01]  /*00c0*/  IMAD R4, R7, -0x6, R0 ;  /* 0xfffffffa07047824 */ /* 0x000fe200078e0200 */
[----:B------:R-:W-:-:S04]  /*00d0*/  SHF.R.S32.HI R8, RZ, 0x1f, R7 ;  /* 0x0000001fff087819 */ /* 0x000fc80000011407 */
[----:B------:R-:W-:Y:S02]  /*00e0*/  LEA.HI R8, R8, R7, RZ, 0x4 ;  /* 0x0000000708087211 */ /* 0x000fe400078f20ff */
[----:B------:R-:W-:Y:S02]  /*00f0*/  ISETP.NE.AND P0, PT, R4, 0x4, PT ;  /* 0x000000040400780c */ /* 0x000fe40003f05270 */
[----:B------:R-:W-:Y:S02]  /*0100*/  LOP3.LUT R8, R8, 0xfffffff0, RZ, 0xc0, !PT ;  /* 0xfffffff008087812 */ /* 0x000fe400078ec0ff */
[----:B------:R-:W-:Y:S02]  /*0110*/  ISETP.LT.AND P3, PT, R0, 0x180, !P0 ;  /* 0x000001800000780c */ /* 0x000fe40004761270 */
[----:B------:R-:W-:Y:S01]  /*0120*/  ISETP.GE.AND P1, PT, R4, 0x4, PT ;  /* 0x000000040400780c */ /* 0x000fe20003f26270 */
[----:B------:R-:W-:-:S04]  /*0130*/  IMAD.IADD R8, R7, 0x1, -R8 ;  /* 0x0000000107087824 */ /* 0x000fc800078e0a08 */
[----:B------:R-:W-:Y:S01]  /*0140*/  IMAD R5, R5, 0x40, R8 ;  /* 0x0000004005057824 */ /* 0x000fe200078e0208 */
[----:B------:R-:W-:-:S03]  /*0150*/  ISETP.LT.AND P2, PT, R0, 0x180, !P1 ;  /* 0x000001800000780c */ /* 0x000fc60004f41270 */
[----:B-1----:R-:W-:-:S04]  /*0160*/  IMAD.WIDE R8, R5, 0x4, R2 ;  /* 0x0000000405087825 */ /* 0x002fc800078e0202 */
[----:B------:R-:W-:Y:S01]  /*0170*/  IMAD R7, R4, 0x10, R5 ;  /* 0x0000001004077824 */ /* 0x000fe200078e0205 */
[----:B------:R-:W2:Y:S01]  /*0180*/  @P3 LDG.E.EL R11, desc[UR4][R8.64+0x40] ;  /* 0x00004004080b3981 */ /* 0x000ea2000c2e1900 */
[----:B------:R-:W-:Y:S01]  /*0190*/  IMAD.MOV.U32 R5, RZ, RZ, RZ ;  /* 0x000000ffff057224 */ /* 0x000fe200078e00ff */
[----:B------:R-:W-:Y:S01]  /*01a0*/  CS2R R12, SRZ ;  /* 0x00000000000c7805 */ /* 0x000fe2000001ff00 */
[----:B------:R-:W-:Y:S01]  /*01b0*/  IMAD.WIDE R6, R7, 0x4, R2 ;  /* 0x0000000407067825 */ /* 0x000fe200078e0202 */
[----:B------:R-:W3:Y:S01]  /*01c0*/  @P3 LDG.E.EL R10, desc[UR4][R8.64] ;  /* 0x00000004080a3981 */ /* 0x000ee2000c2e1900 */
[----:B------:R-:W1:Y:S03]  /*01d0*/  LDC.64 R2, c[0x0][0x218] ;  /* 0x00008600ff027b82 */ /* 0x000e660000000a00 */
[----:B------:R-:W4:Y:S04]  /*01e0*/  @P2 LDG.E.EL R5, desc[UR4][R6.64] ;  /* 0x0000000406052981 */ /* 0x000f28000c2e1900 */
[----:B------:R-:W5:Y:S04]  /*01f0*/  @P3 LDG.E.EL R12, desc[UR4][R8.64+0x80] ;  /* 0x00008004080c3981 */ /* 0x000f68000c2e1900 */
[----:B------:R-:W5:Y:S01]  /*0200*/  @P3 LDG.E.EL R13, desc[UR4][R8.64+0xc0] ;  /* 0x0000c004080d3981 */ /* 0x000f62000c2e1900 */
[----:B-1----:R-:W-:Y:S01]  /*0210*/  IMAD.WIDE R2, R0, 0x4, R2 ;  /* 0x0000000400027825 */ /* 0x002fe200078e0202 */
[----:B--2---:R-:W-:-:S02]  /*0220*/  SEL R11, R11, RZ, P3 ;  /* 0x000000ff0b0b7207 */ /* 0x004fc40001800000 */
[----:B---3--:R-:W-:-:S03]  /*0230*/  SEL R10, R10, RZ, P3 ;  /* 0x000000ff0a0a7207 */ /* 0x008fc60001800000 */
[----:B------:R-:W-:Y:S01]  /*0240*/  FMUL R11, R11, R11 ;  /* 0x0000000b0b0b7220 */ /* 0x000fe20000400000 */
[----:B----4-:R-:W-:Y:S02]  /*0250*/  SEL R5, R5, RZ, P2 ;  /* 0x000000ff05057207 */ /* 0x010fe40001000000 */
[----:B------:R-:W-:Y:S01]  /*0260*/  ISETP.GE.AND P2, PT, R0, 0x180, PT ;  /* 0x000001800000780c */ /* 0x000fe20003f46270 */
[----:B------:R-:W-:Y:S01]  /*0270*/  FFMA R11, R10, R10, R11 ;  /* 0x0000000a0a0b7223 */ /* 0x000fe2000000000b */
[----:B-----5:R-:W-:Y:S02]  /*0280*/  SEL R12, R12, RZ, P3 ;  /* 0x000000ff0c0c7207 */ /* 0x020fe40001800000 */
[----:B------:R-:W-:-:S03]  /*0290*/  SEL R13, R13, RZ, P3 ;  /* 0x000000ff0d0d7207 */ /* 0x000fc60001800000 */
[----:B------:R-:W-:Y:S01]  /*02a0*/  FFMA R12, R12, R12, R11 ;  /* 0x0000000c0c0c7223 */ /* 0x000fe2000000000b */
[----:B------:R-:W-:Y:S01]  /*02b0*/  @P0 ISETP.GT.AND P3, PT, R4, 0x4, PT ;  /* 0x000000040400080c */ /* 0x000fe20003f64270 */
[----:B------:R-:W-:Y:S02]  /*02c0*/  FMUL R4, R5, -2 ;  /* 0xc000000005047820 */ /* 0x000fe40000400000 */
[----:B------:R-:W-:Y:S01]  /*02d0*/  FFMA R13, R13, R13, R12 ;  /* 0x0000000d0d0d7223 */ /* 0x000fe2000000000c */
[----:B------:R-:W-:-:S04]  /*02e0*/  @P0 SEL R13, RZ, 0x3f800000, !P3 ;  /* 0x3f800000ff0d0807 */ /* 0x000fc80005800000 */
[----:B------:R-:W-:Y:S01]  /*02f0*/  FSEL R13, R4, R13, !P1 ;  /* 0x0000000d040d7208 */ /* 0x000fe20004800000 */
[----:B------:R-:W-:Y:S06]  /*0300*/  @P2 EXIT ;  /* 0x000000000000294d */ /* 0x000fec0003800000 */
[----:B------:R-:W-:Y:S01]  /*0310*/  STG.E desc[UR4][R2.64], R13 ;  /* 0x0000000d02007986 */ /* 0x000fe2000c101904 */
[----:B------:R-:W-:Y:S05]  /*0320*/  EXIT ;  /* 0x000000000000794d */ /* 0x000fea0003800000 */
.L_x_0:
[----:B------:R-:W-:-:S00]  /*0330*/  BRA `(.L_x_0) ;  /* 0xfffffffc00fc7947 */ /* 0x000fc0000383ffff */
[----:B------:R-:W-:-:S00]  /*0340*/  NOP ;  /* 0x0000000000007918 */ /* 0x000fc00000000000 */
        /* <DEDUP_REMOVED lines=11> */
.L_x_1:


//--------------------- .nv.constant0.triton_poi_fused__euclidean_dist_0 --------------------------
	.section	.nv.constant0.triton_poi_fused__euclidean_dist_0,"a",@progbits
	.sectionflags	@""
	.align	4
.nv.constant0.triton_poi_fused__euclidean_dist_0:
	.zero		548
